	.headerflags	@"EF_CUDA_TEXMODE_UNIFIED EF_CUDA_64BIT_ADDRESS EF_CUDA_ACCELERATORS EF_CUDA_SM90 EF_CUDA_VIRTUAL_SM(EF_CUDA_SM90)"
	.elftype	@"ET_EXEC"


//--------------------- .nv.info                  --------------------------
	.section	.nv.info,"",@"SHT_CUDA_INFO"
	.align	4


	//----- nvinfo : EIATTR_REGCOUNT
	.align		4
        /*0000*/ 	.byte	0x04, 0x2f
        /*0002*/ 	.short	(.L_3 - .L_2)
	.align		4
.L_2:
        /*0004*/ 	.word	index@(triton_poi_fused_clamp_div_sqrt_sub_0)
        /*0008*/ 	.word	0x00000010


	//----- nvinfo : EIATTR_MIN_STACK_SIZE
	.align		4
.L_3:
        /*000c*/ 	.byte	0x04, 0x12
        /*000e*/ 	.short	(.L_5 - .L_4)
	.align		4
.L_4:
        /*0010*/ 	.word	index@(triton_poi_fused_clamp_div_sqrt_sub_0)
        /*0014*/ 	.word	0x00000000


	//----- nvinfo : EIATTR_FRAME_SIZE
	.align		4
.L_5:
        /*0018*/ 	.byte	0x04, 0x11
        /*001a*/ 	.short	(.L_7 - .L_6)
	.align		4
.L_6:
        /*001c*/ 	.word	index@(triton_poi_fused_clamp_div_sqrt_sub_0)
        /*0020*/ 	.word	0x00000000


	//----- nvinfo : EIATTR_MIN_STACK_SIZE
	.align		4
.L_7:
        /*0024*/ 	.byte	0x04, 0x12
        /*0026*/ 	.short	(.L_9 - .L_8)
	.align		4
.L_8:
        /*0028*/ 	.word	index@(triton_poi_fused_clamp_div_sqrt_sub_0)
        /*002c*/ 	.word	0x00000000
.L_9:


//--------------------- .nv.info.triton_poi_fused_clamp_div_sqrt_sub_0 --------------------------
	.section	.nv.info.triton_poi_fused_clamp_div_sqrt_sub_0,"",@"SHT_CUDA_INFO"
	.sectionflags	@""
	.align	4


	//----- nvinfo : EIATTR_CUDA_API_VERSION
	.align		4
        /*0000*/ 	.byte	0x04, 0x37
        /*0002*/ 	.short	(.L_11 - .L_10)
.L_10:
        /*0004*/ 	.word	0x0000007c


	//----- nvinfo : EIATTR_KPARAM_INFO
	.align		4
.L_11:
        /*0008*/ 	.byte	0x04, 0x17
        /*000a*/ 	.short	(.L_13 - .L_12)
.L_12:
        /*000c*/ 	.word	0x00000000
        /*0010*/ 	.short	0x0004
        /*0012*/ 	.short	0x0020
        /*0014*/ 	.byte	0x00, 0xf0, 0x11, 0x00


	//----- nvinfo : EIATTR_KPARAM_INFO
	.align		4
.L_13:
        /*0018*/ 	.byte	0x04, 0x17
        /*001a*/ 	.short	(.L_15 - .L_14)
.L_14:
        /*001c*/ 	.word	0x00000000
        /*0020*/ 	.short	0x0003
        /*0022*/ 	.short	0x0018
        /*0024*/ 	.byte	0x00, 0xf4, 0x21, 0x00


	//----- nvinfo : EIATTR_KPARAM_INFO
	.align		4
.L_15:
        /*0028*/ 	.byte	0x04, 0x17
        /*002a*/ 	.short	(.L_17 - .L_16)
.L_16:
        /*002c*/ 	.word	0x00000000
        /*0030*/ 	.short	0x0002
        /*0032*/ 	.short	0x0010
        /*0034*/ 	.byte	0x00, 0xf4, 0x21, 0x00


	//----- nvinfo : EIATTR_KPARAM_INFO
	.align		4
.L_17:
        /*0038*/ 	.byte	0x04, 0x17
        /*003a*/ 	.short	(.L_19 - .L_18)
.L_18:
        /*003c*/ 	.word	0x00000000
        /*0040*/ 	.short	0x0001
        /*0042*/ 	.short	0x0008
        /*0044*/ 	.byte	0x00, 0xf4, 0x21, 0x00


	//----- nvinfo : EIATTR_KPARAM_INFO
	.align		4
.L_19:
        /*0048*/ 	.byte	0x04, 0x17
        /*004a*/ 	.short	(.L_21 - .L_20)
.L_20:
        /*004c*/ 	.word	0x00000000
        /*0050*/ 	.short	0x0000
        /*0052*/ 	.short	0x0000
        /*0054*/ 	.byte	0x00, 0xf4, 0x21, 0x00


	//----- nvinfo : EIATTR_SPARSE_MMA_MASK
	.align		4
.L_21:
        /*0058*/ 	.byte	0x03, 0x50
        /*005a*/ 	.short	0x0000


	//----- nvinfo : EIATTR_MAXREG_COUNT
	.align		4
        /*005c*/ 	.byte	0x03, 0x1b
        /*005e*/ 	.short	0x00ff


	//----- nvinfo : EIATTR_EXIT_INSTR_OFFSETS
	.align		4
        /*0060*/ 	.byte	0x04, 0x1c
        /*0062*/ 	.short	(.L_23 - .L_22)


	//   ....[0]....
.L_22:
        /*0064*/ 	.word	0x00000410


	//   ....[1]....
        /*0068*/ 	.word	0x00000430


	//----- nvinfo : EIATTR_REQNTID
	.align		4
.L_23:
        /*006c*/ 	.byte	0x04, 0x10
        /*006e*/ 	.short	(.L_25 - .L_24)
.L_24:
        /*0070*/ 	.word	0x00000080
        /*0074*/ 	.word	0x00000001
        /*0078*/ 	.word	0x00000001


	//----- nvinfo : EIATTR_CBANK_PARAM_SIZE
	.align		4
.L_25:
        /*007c*/ 	.byte	0x03, 0x19
        /*007e*/ 	.short	0x0024


	//----- nvinfo : EIATTR_PARAM_CBANK
	.align		4
        /*0080*/ 	.byte	0x04, 0x0a
        /*0082*/ 	.short	(.L_27 - .L_26)
	.align		4
.L_26:
        /*0084*/ 	.word	index@(.nv.constant0.triton_poi_fused_clamp_div_sqrt_sub_0)
        /*0088*/ 	.short	0x0210
        /*008a*/ 	.short	0x0024


	//----- nvinfo : EIATTR_SW_WAR
	.align		4
.L_27:
        /*008c*/ 	.byte	0x04, 0x36
        /*008e*/ 	.short	(.L_29 - .L_28)
.L_28:
        /*0090*/ 	.word	0x00000008
.L_29:


//--------------------- .nv.callgraph             --------------------------
	.section	.nv.callgraph,"",@"SHT_CUDA_CALLGRAPH"
	.align	4
	.sectionentsize	8
	.align		4
        /*0000*/ 	.word	0x00000000
	.align		4
        /*0004*/ 	.word	0xffffffff
	.align		4
        /*0008*/ 	.word	0x00000000
	.align		4
        /*000c*/ 	.word	0xfffffffe
	.align		4
        /*0010*/ 	.word	0x00000000
	.align		4
        /*0014*/ 	.word	0xfffffffd
	.align		4
        /*0018*/ 	.word	0x00000000
	.align		4
        /*001c*/ 	.word	0xfffffffc


//--------------------- .nv.constant4             --------------------------
	.section	.nv.constant4,"a",@progbits
	.align	8
	.align		8
.nv.constant4:
        /*0000*/ 	.dword	_$_str
	.align		8
        /*0008*/ 	.dword	_$_str_$_2


//--------------------- .text.triton_poi_fused_clamp_div_sqrt_sub_0 --------------------------
	.section	.text.triton_poi_fused_clamp_div_sqrt_sub_0,"ax",@progbits
	.align	128
        .global         triton_poi_fused_clamp_div_sqrt_sub_0
        .type           triton_poi_fused_clamp_div_sqrt_sub_0,@function
        .size           triton_poi_fused_clamp_div_sqrt_sub_0,(.L_x_1 - triton_poi_fused_clamp_div_sqrt_sub_0)
        .other          triton_poi_fused_clamp_div_sqrt_sub_0,@"STO_CUDA_ENTRY STV_DEFAULT"
triton_poi_fused_clamp_div_sqrt_sub_0:
.text.triton_poi_fused_clamp_div_sqrt_sub_0:
[----:B------:R-:W0:Y:S02]  /*0000*/  LDC R1, c[0x0][0x28] ;  /* 0x00000a00ff017b82 */ /* 0x000e240000000800 */
[----:B------:R-:W1:Y:S01]  /*0010*/  S2R R0, SR_TID.X ;  /* 0x0000000000007919 */ /* 0x000e620000002100 */
[----:B------:R-:W2:Y:S01]  /*0020*/  LDC.64 R6, c[0x0][0x220] ;  /* 0x00008800ff067b82 */ /* 0x000ea20000000a00 */
[----:B------:R-:W-:Y:S01]  /*0030*/  CS2R R12, SRZ ;  /* 0x00000000000c7805 */ /* 0x000fe2000001ff00 */
[----:B------:R-:W-:Y:S01]  /*0040*/  ULDC.64 UR4, c[0x0][0x208] ;  /* 0x0000820000047ab9 */ /* 0x000fe20000000a00 */
[----:B------:R-:W3:Y:S01]  /*0050*/  S2R R5, SR_CTAID.X ;  /* 0x0000000000057919 */ /* 0x000ee20000002500 */
[----:B-1----:R-:W-:Y:S01]  /*0060*/  IMAD.SHL.U32 R0, R0, 0x2, RZ ;  /* 0x0000000200007824 */ /* 0x002fe200078e00ff */
[----:B---3--:R-:W-:-:S04]  /*0070*/  SHF.R.S32.HI R3, RZ, 0x17, R5 ;  /* 0x00000017ff037819 */ /* 0x008fc80000011405 */
[----:B------:R-:W-:Y:S02]  /*0080*/  LOP3.LUT R0, R0, 0xfe, RZ, 0xc0, !PT ;  /* 0x000000fe00007812 */ /* 0x000fe400078ec0ff */
[----:B------:R-:W-:-:S03]  /*0090*/  SGXT R3, R3, 0x1 ;  /* 0x000000010303781a */ /* 0x000fc60000000200 */
[----:B------:R-:W-:Y:S02]  /*00a0*/  IMAD R0, R5, 0x100, R0 ;  /* 0x0000010005007824 */ /* 0x000fe400078e0200 */
[----:B------:R-:W1:Y:S03]  /*00b0*/  LDC.64 R4, c[0x0][0x218] ;  /* 0x00008600ff047b82 */ /* 0x000e660000000a00 */
[----:B------:R-:W-:Y:S02]  /*00c0*/  LEA.HI R3, R3, R0, RZ, 0x4 ;  /* 0x0000000003037211 */ /* 0x000fe400078f20ff */
[----:B------:R-:W-:Y:S02]  /*00d0*/  ISETP.GE.AND P0, PT, R0, 0x100, PT ;  /* 0x000001000000780c */ /* 0x000fe40003f06270 */
[----:B------:R-:W-:-:S05]  /*00e0*/  LOP3.LUT R3, R3, 0xfffffff0, RZ, 0xc0, !PT ;  /* 0xfffffff003037812 */ /* 0x000fca00078ec0ff */
[----:B------:R-:W-:Y:S02]  /*00f0*/  IMAD.IADD R9, R0, 0x1, -R3 ;  /* 0x0000000100097824 */ /* 0x000fe400078e0a03 */
[----:B------:R-:W3:Y:S02]  /*0100*/  LDC.64 R2, c[0x0][0x210] ;  /* 0x00008400ff027b82 */ /* 0x000ee40000000a00 */
[----:B--2---:R-:W-:-:S05]  /*0110*/  IMAD.WIDE R6, R9, 0x4, R6 ;  /* 0x0000000409067825 */ /* 0x004fca00078e0206 */
[----:B------:R-:W2:Y:S01]  /*0120*/  @!P0 LDG.E.EL.64 R12, desc[UR4][R6.64] ;  /* 0x00000004060c8981 */ /* 0x000ea2000c2e1b00 */
[----:B------:R-:W-:Y:S01]  /*0130*/  CS2R R10, SRZ ;  /* 0x00000000000a7805 */ /* 0x000fe2000001ff00 */
[----:B-1----:R-:W-:Y:S01]  /*0140*/  IMAD.WIDE R4, R9, 0x4, R4 ;  /* 0x0000000409047825 */ /* 0x002fe200078e0204 */
[----:B------:R-:W-:-:S04]  /*0150*/  CS2R R8, SRZ ;  /* 0x0000000000087805 */ /* 0x000fc8000001ff00 */
[----:B------:R-:W4:Y:S01]  /*0160*/  @!P0 LDG.E.EL.64 R10, desc[UR4][R4.64] ;  /* 0x00000004040a8981 */ /* 0x000f22000c2e1b00 */
[----:B---3--:R-:W-:-:S05]  /*0170*/  IMAD.WIDE R2, R0, 0x4, R2 ;  /* 0x0000000400027825 */ /* 0x008fca00078e0202 */
[----:B------:R1:W4:Y:S01]  /*0180*/  @!P0 LDG.E.64 R8, desc[UR4][R2.64] ;  /* 0x0000000402088981 */ /* 0x000322000c1e1b00 */
[C---:B--2---:R-:W-:Y:S02]  /*0190*/  FSETP.GT.AND P1, PT, R12.reuse, 9.9999999747524270788e-07, PT ;  /* 0x358637bd0c00780b */ /* 0x044fe40003f24000 */
[----:B------:R-:W-:Y:S02]  /*01a0*/  FSETP.GT.AND P2, PT, R13, 9.9999999747524270788e-07, PT ;  /* 0x358637bd0d00780b */ /* 0x000fe40003f44000 */
[----:B------:R-:W-:-:S09]  /*01b0*/  FSETP.NAN.AND P3, PT, R12, R12, PT ;  /* 0x0000000c0c00720b */ /* 0x000fd20003f68000 */
[----:B------:R-:W-:Y:S02]  /*01c0*/  @!P1 FSEL R12, R12, 9.9999999747524270788e-07, P3 ;  /* 0x358637bd0c0c9808 */ /* 0x000fe40001800000 */
[----:B------:R-:W-:-:S04]  /*01d0*/  FSETP.NAN.AND P1, PT, R13, R13, PT ;  /* 0x0000000d0d00720b */ /* 0x000fc80003f28000 */
[----:B------:R-:W-:Y:S01]  /*01e0*/  @!P2 FSEL R13, R13, 9.9999999747524270788e-07, P1 ;  /* 0x358637bd0d0da808 */ /* 0x000fe20000800000 */
[----:B------:R-:W2:Y:S08]  /*01f0*/  MUFU.SQRT R6, R12 ;  /* 0x0000000c00067308 */ /* 0x000eb00000002000 */
[----:B------:R-:W3:Y:S01]  /*0200*/  MUFU.SQRT R7, R13 ;  /* 0x0000000d00077308 */ /* 0x000ee20000002000 */
[----:B--2---:R-:W-:-:S02]  /*0210*/  FSETP.GT.AND P1, PT, R6, 8.50705917302346158658e+37, PT ;  /* 0x7e8000000600780b */ /* 0x004fc40003f24000 */
[----:B------:R-:W-:Y:S02]  /*0220*/  FSETP.GEU.AND P3, PT, R6, 1.175494350822287508e-38, PT ;  /* 0x008000000600780b */ /* 0x000fe40003f6e000 */
[C---:B---3--:R-:W-:Y:S02]  /*0230*/  FSETP.GT.AND P2, PT, R7.reuse, 8.50705917302346158658e+37, PT ;  /* 0x7e8000000700780b */ /* 0x048fe40003f44000 */
[----:B------:R-:W-:-:S07]  /*0240*/  FSETP.GEU.AND P4, PT, R7, 1.175494350822287508e-38, PT ;  /* 0x008000000700780b */ /* 0x000fce0003f8e000 */
[----:B------:R-:W-:-:S04]  /*0250*/  @P1 FMUL R6, R6, 0.25 ;  /* 0x3e80000006061820 */ /* 0x000fc80000400000 */
[----:B------:R-:W-:Y:S01]  /*0260*/  @!P3 FMUL R6, R6, 16777216 ;  /* 0x4b8000000606b820 */ /* 0x000fe20000400000 */
[----:B------:R-:W-:-:S04]  /*0270*/  @P2 FMUL R7, R7, 0.25 ;  /* 0x3e80000007072820 */ /* 0x000fc80000400000 */
[----:B------:R-:W-:Y:S01]  /*0280*/  @!P4 FMUL R7, R7, 16777216 ;  /* 0x4b8000000707c820 */ /* 0x000fe20000400000 */
[----:B-1----:R-:W1:Y:S01]  /*0290*/  MUFU.RCP R3, R6 ;  /* 0x0000000600037308 */ /* 0x002e620000001000 */
[----:B----4-:R-:W-:Y:S01]  /*02a0*/  FADD R8, -R10, R8 ;  /* 0x000000080a087221 */ /* 0x010fe20000000100 */
[----:B------:R-:W-:-:S06]  /*02b0*/  FADD R9, -R11, R9 ;  /* 0x000000090b097221 */ /* 0x000fcc0000000100 */
[----:B------:R-:W2:Y:S01]  /*02c0*/  MUFU.RCP R2, R7 ;  /* 0x0000000700027308 */ /* 0x000ea20000001000 */
[----:B------:R-:W-:Y:S01]  /*02d0*/  @P1 FMUL R8, R8, 0.25 ;  /* 0x3e80000008081820 */ /* 0x000fe20000400000 */
[----:B------:R-:W-:-:S03]  /*02e0*/  @P2 FMUL R9, R9, 0.25 ;  /* 0x3e80000009092820 */ /* 0x000fc60000400000 */
[----:B------:R-:W-:Y:S01]  /*02f0*/  @!P3 FMUL R8, R8, 16777216 ;  /* 0x4b8000000808b820 */ /* 0x000fe20000400000 */
[----:B------:R-:W-:-:S03]  /*0300*/  @!P4 FMUL R9, R9, 16777216 ;  /* 0x4b8000000909c820 */ /* 0x000fc60000400000 */
[----:B-1----:R-:W-:Y:S01]  /*0310*/  FMUL R8, R3, R8 ;  /* 0x0000000803087220 */ /* 0x002fe20000400000 */
[----:B--2---:R-:W-:-:S04]  /*0320*/  FMUL R9, R2, R9 ;  /* 0x0000000902097220 */ /* 0x004fc80000400000 */
[C---:B------:R-:W-:Y:S01]  /*0330*/  FSETP.GT.AND P1, PT, R8.reuse, -10, PT ;  /* 0xc12000000800780b */ /* 0x040fe20003f24000 */
[----:B------:R-:W1:Y:S01]  /*0340*/  LDC.64 R2, c[0x0][0x228] ;  /* 0x00008a00ff027b82 */ /* 0x000e620000000a00 */
[C---:B------:R-:W-:Y:S02]  /*0350*/  FSETP.GT.AND P2, PT, R9.reuse, -10, PT ;  /* 0xc12000000900780b */ /* 0x040fe40003f44000 */
[----:B------:R-:W-:Y:S02]  /*0360*/  FSETP.NAN.AND P3, PT, R8, R8, PT ;  /* 0x000000080800720b */ /* 0x000fe40003f68000 */
[----:B------:R-:W-:-:S07]  /*0370*/  FSETP.NAN.AND P4, PT, R9, R9, PT ;  /* 0x000000090900720b */ /* 0x000fce0003f88000 */
[----:B------:R-:W-:Y:S02]  /*0380*/  @!P1 FSEL R8, R8, -10, P3 ;  /* 0xc120000008089808 */ /* 0x000fe40001800000 */
[----:B------:R-:W-:Y:S02]  /*0390*/  @!P2 FSEL R9, R9, -10, P4 ;  /* 0xc12000000909a808 */ /* 0x000fe40002000000 */
[C---:B------:R-:W-:Y:S02]  /*03a0*/  FSETP.GEU.AND P3, PT, R8.reuse, 10, PT ;  /* 0x412000000800780b */ /* 0x040fe40003f6e000 */
[C---:B------:R-:W-:Y:S02]  /*03b0*/  FSETP.GEU.AND P4, PT, R9.reuse, 10, PT ;  /* 0x412000000900780b */ /* 0x040fe40003f8e000 */
[----:B------:R-:W-:Y:S02]  /*03c0*/  FSETP.NAN.AND P1, PT, R8, R8, PT ;  /* 0x000000080800720b */ /* 0x000fe40003f28000 */
[----:B------:R-:W-:Y:S01]  /*03d0*/  FSETP.NAN.AND P2, PT, R9, R9, PT ;  /* 0x000000090900720b */ /* 0x000fe20003f48000 */
[----:B-1----:R-:W-:-:S06]  /*03e0*/  IMAD.WIDE R2, R0, 0x4, R2 ;  /* 0x0000000400027825 */ /* 0x002fcc00078e0202 */
[----:B------:R-:W-:Y:S02]  /*03f0*/  @P3 SEL R8, R8, 0x41200000, P1 ;  /* 0x4120000008083807 */ /* 0x000fe40000800000 */
[----:B------:R-:W-:Y:S01]  /*0400*/  @P4 SEL R9, R9, 0x41200000, P2 ;  /* 0x4120000009094807 */ /* 0x000fe20001000000 */
[----:B------:R-:W-:Y:S06]  /*0410*/  @P0 EXIT ;  /* 0x000000000000094d */ /* 0x000fec0003800000 */
[----:B------:R-:W-:Y:S01]  /*0420*/  STG.E.64 desc[UR4][R2.64], R8 ;  /* 0x0000000802007986 */ /* 0x000fe2000c101b04 */
[----:B------:R-:W-:Y:S05]  /*0430*/  EXIT ;  /* 0x000000000000794d */ /* 0x000fea0003800000 */
.L_x_0:
[----:B------:R-:W-:-:S00]  /*0440*/  BRA `(.L_x_0) ;  /* 0xfffffffc00fc7947 */ /* 0x000fc0000383ffff */
[----:B------:R-:W-:-:S00]  /*0450*/  NOP ;  /* 0x0000000000007918 */ /* 0x000fc00000000000 */
        /* <DEDUP_REMOVED lines=10> */
.L_x_1:


//--------------------- .nv.global.init           --------------------------
	.section	.nv.global.init,"aw",@progbits
.nv.global.init:
	.type		_$_str,@object
	.size		_$_str,(_$_str_$_2 - _$_str)
_$_str:
        /*0000*/ 	.byte	0x5f, 0x5f, 0x43, 0x55, 0x44, 0x41, 0x5f, 0x46, 0x54, 0x5a, 0x00
	.type		_$_str_$_2,@object
	.size		_$_str_$_2,(.L_1 - _$_str_$_2)
_$_str_$_2:
        /*000b*/ 	.byte	0x5f, 0x5f, 0x43, 0x55, 0x44, 0x41, 0x5f, 0x50, 0x52, 0x45, 0x43, 0x5f, 0x53, 0x51, 0x52, 0x54
        /*001b*/ 	.byte	0x00
.L_1:


//--------------------- .nv.constant0.triton_poi_fused_clamp_div_sqrt_sub_0 --------------------------
	.section	.nv.constant0.triton_poi_fused_clamp_div_sqrt_sub_0,"a",@progbits
	.sectionflags	@""
	.align	4
.nv.constant0.triton_poi_fused_clamp_div_sqrt_sub_0:
	.zero		564
